	.headerflags	@"EF_CUDA_TEXMODE_UNIFIED EF_CUDA_64BIT_ADDRESS EF_CUDA_ACCELERATORS EF_CUDA_SM90 EF_CUDA_VIRTUAL_SM(EF_CUDA_SM90)"
	.elftype	@"ET_EXEC"


//--------------------- .nv.info                  --------------------------
	.section	.nv.info,"",@"SHT_CUDA_INFO"
	.align	4


	//----- nvinfo : EIATTR_REGCOUNT
	.align		4
        /*0000*/ 	.byte	0x04, 0x2f
        /*0002*/ 	.short	(.L_1 - .L_0)
	.align		4
.L_0:
        /*0004*/ 	.word	index@(triton_per_fused_mean_mul_sigmoid_20)
        /*0008*/ 	.word	0x00000017


	//----- nvinfo : EIATTR_MIN_STACK_SIZE
	.align		4
.L_1:
        /*000c*/ 	.byte	0x04, 0x12
        /*000e*/ 	.short	(.L_3 - .L_2)
	.align		4
.L_2:
        /*0010*/ 	.word	index@(triton_per_fused_mean_mul_sigmoid_20)
        /*0014*/ 	.word	0x00000000


	//----- nvinfo : EIATTR_FRAME_SIZE
	.align		4
.L_3:
        /*0018*/ 	.byte	0x04, 0x11
        /*001a*/ 	.short	(.L_5 - .L_4)
	.align		4
.L_4:
        /*001c*/ 	.word	index@(triton_per_fused_mean_mul_sigmoid_20)
        /*0020*/ 	.word	0x00000000


	//----- nvinfo : EIATTR_MIN_STACK_SIZE
	.align		4
.L_5:
        /*0024*/ 	.byte	0x04, 0x12
        /*0026*/ 	.short	(.L_7 - .L_6)
	.align		4
.L_6:
        /*0028*/ 	.word	index@(triton_per_fused_mean_mul_sigmoid_20)
        /*002c*/ 	.word	0x00000000
.L_7:


//--------------------- .nv.info.triton_per_fused_mean_mul_sigmoid_20 --------------------------
	.section	.nv.info.triton_per_fused_mean_mul_sigmoid_20,"",@"SHT_CUDA_INFO"
	.sectionflags	@""
	.align	4


	//----- nvinfo : EIATTR_CUDA_API_VERSION
	.align		4
        /*0000*/ 	.byte	0x04, 0x37
        /*0002*/ 	.short	(.L_9 - .L_8)
.L_8:
        /*0004*/ 	.word	0x0000007c


	//----- nvinfo : EIATTR_KPARAM_INFO
	.align		4
.L_9:
        /*0008*/ 	.byte	0x04, 0x17
        /*000a*/ 	.short	(.L_11 - .L_10)
.L_10:
        /*000c*/ 	.word	0x00000000
        /*0010*/ 	.short	0x0003
        /*0012*/ 	.short	0x0014
        /*0014*/ 	.byte	0x00, 0xf0, 0x11, 0x00


	//----- nvinfo : EIATTR_KPARAM_INFO
	.align		4
.L_11:
        /*0018*/ 	.byte	0x04, 0x17
        /*001a*/ 	.short	(.L_13 - .L_12)
.L_12:
        /*001c*/ 	.word	0x00000000
        /*0020*/ 	.short	0x0002
        /*0022*/ 	.short	0x0010
        /*0024*/ 	.byte	0x00, 0xf0, 0x11, 0x00


	//----- nvinfo : EIATTR_KPARAM_INFO
	.align		4
.L_13:
        /*0028*/ 	.byte	0x04, 0x17
        /*002a*/ 	.short	(.L_15 - .L_14)
.L_14:
        /*002c*/ 	.word	0x00000000
        /*0030*/ 	.short	0x0001
        /*0032*/ 	.short	0x0008
        /*0034*/ 	.byte	0x00, 0xf4, 0x21, 0x00


	//----- nvinfo : EIATTR_KPARAM_INFO
	.align		4
.L_15:
        /*0038*/ 	.byte	0x04, 0x17
        /*003a*/ 	.short	(.L_17 - .L_16)
.L_16:
        /*003c*/ 	.word	0x00000000
        /*0040*/ 	.short	0x0000
        /*0042*/ 	.short	0x0000
        /*0044*/ 	.byte	0x00, 0xf4, 0x21, 0x00


	//----- nvinfo : EIATTR_SPARSE_MMA_MASK
	.align		4
.L_17:
        /*0048*/ 	.byte	0x03, 0x50
        /*004a*/ 	.short	0x0000


	//----- nvinfo : EIATTR_MAXREG_COUNT
	.align		4
        /*004c*/ 	.byte	0x03, 0x1b
        /*004e*/ 	.short	0x00ff


	//----- nvinfo : EIATTR_COOP_GROUP_MASK_REGIDS
	.align		4
        /*0050*/ 	.byte	0x04, 0x29
        /*0052*/ 	.short	(.L_19 - .L_18)


	//   ....[0]....
.L_18:
        /*0054*/ 	.word	0xffffffff


	//   ....[1]....
        /*0058*/ 	.word	0xffffffff


	//   ....[2]....
        /*005c*/ 	.word	0xffffffff


	//   ....[3]....
        /*0060*/ 	.word	0xffffffff


	//   ....[4]....
        /*0064*/ 	.word	0xffffffff


	//   ....[5]....
        /*0068*/ 	.word	0xffffffff


	//   ....[6]....
        /*006c*/ 	.word	0xffffffff


	//   ....[7]....
        /*0070*/ 	.word	0xffffffff


	//   ....[8]....
        /*0074*/ 	.word	0xffffffff


	//   ....[9]....
        /*0078*/ 	.word	0xffffffff


	//----- nvinfo : EIATTR_COOP_GROUP_INSTR_OFFSETS
	.align		4
.L_19:
        /*007c*/ 	.byte	0x04, 0x28
        /*007e*/ 	.short	(.L_21 - .L_20)


	//   ....[0]....
.L_20:
        /*0080*/ 	.word	0x000004f0


	//   ....[1]....
        /*0084*/ 	.word	0x00000530


	//   ....[2]....
        /*0088*/ 	.word	0x00000570


	//   ....[3]....
        /*008c*/ 	.word	0x000005a0


	//   ....[4]....
        /*0090*/ 	.word	0x000005e0


	//   ....[5]....
        /*0094*/ 	.word	0x00000600


	//   ....[6]....
        /*0098*/ 	.word	0x00000630


	//   ....[7]....
        /*009c*/ 	.word	0x00000660


	//   ....[8]....
        /*00a0*/ 	.word	0x00000770


	//   ....[9]....
        /*00a4*/ 	.word	0x000007b0


	//----- nvinfo : EIATTR_EXIT_INSTR_OFFSETS
	.align		4
.L_21:
        /*00a8*/ 	.byte	0x04, 0x1c
        /*00aa*/ 	.short	(.L_23 - .L_22)


	//   ....[0]....
.L_22:
        /*00ac*/ 	.word	0x000008d0


	//   ....[1]....
        /*00b0*/ 	.word	0x00000900


	//----- nvinfo : EIATTR_REQNTID
	.align		4
.L_23:
        /*00b4*/ 	.byte	0x04, 0x10
        /*00b6*/ 	.short	(.L_25 - .L_24)
.L_24:
        /*00b8*/ 	.word	0x00000080
        /*00bc*/ 	.word	0x00000001
        /*00c0*/ 	.word	0x00000001


	//----- nvinfo : EIATTR_CBANK_PARAM_SIZE
	.align		4
.L_25:
        /*00c4*/ 	.byte	0x03, 0x19
        /*00c6*/ 	.short	0x0018


	//----- nvinfo : EIATTR_PARAM_CBANK
	.align		4
        /*00c8*/ 	.byte	0x04, 0x0a
        /*00ca*/ 	.short	(.L_27 - .L_26)
	.align		4
.L_26:
        /*00cc*/ 	.word	index@(.nv.constant0.triton_per_fused_mean_mul_sigmoid_20)
        /*00d0*/ 	.short	0x0210
        /*00d2*/ 	.short	0x0018


	//----- nvinfo : EIATTR_SW_WAR
	.align		4
.L_27:
        /*00d4*/ 	.byte	0x04, 0x36
        /*00d6*/ 	.short	(.L_29 - .L_28)
.L_28:
        /*00d8*/ 	.word	0x00000008
.L_29:


//--------------------- .nv.callgraph             --------------------------
	.section	.nv.callgraph,"",@"SHT_CUDA_CALLGRAPH"
	.align	4
	.sectionentsize	8
	.align		4
        /*0000*/ 	.word	0x00000000
	.align		4
        /*0004*/ 	.word	0xffffffff
	.align		4
        /*0008*/ 	.word	0x00000000
	.align		4
        /*000c*/ 	.word	0xfffffffe
	.align		4
        /*0010*/ 	.word	0x00000000
	.align		4
        /*0014*/ 	.word	0xfffffffd
	.align		4
        /*0018*/ 	.word	0x00000000
	.align		4
        /*001c*/ 	.word	0xfffffffc


//--------------------- .text.triton_per_fused_mean_mul_sigmoid_20 --------------------------
	.section	.text.triton_per_fused_mean_mul_sigmoid_20,"ax",@progbits
	.sectionflags	@"SHF_BARRIERS=1"
	.align	128
        .global         triton_per_fused_mean_mul_sigmoid_20
        .type           triton_per_fused_mean_mul_sigmoid_20,@function
        .size           triton_per_fused_mean_mul_sigmoid_20,(.L_x_1 - triton_per_fused_mean_mul_sigmoid_20)
        .other          triton_per_fused_mean_mul_sigmoid_20,@"STO_CUDA_ENTRY STV_DEFAULT"
triton_per_fused_mean_mul_sigmoid_20:
.text.triton_per_fused_mean_mul_sigmoid_20:
[----:B------:R-:W0:Y:S02]  /*0000*/  LDC R1, c[0x0][0x28] ;  /* 0x00000a00ff017b82 */ /* 0x000e240000000800 */
[----:B------:R-:W1:Y:S01]  /*0010*/  S2R R0, SR_CTAID.X ;  /* 0x0000000000007919 */ /* 0x000e620000002500 */
[----:B------:R-:W2:Y:S01]  /*0020*/  LDC.64 R6, c[0x0][0x218] ;  /* 0x00008600ff067b82 */ /* 0x000ea20000000a00 */
[----:B------:R-:W-:Y:S01]  /*0030*/  ULDC.64 UR6, c[0x0][0x208] ;  /* 0x0000820000067ab9 */ /* 0x000fe20000000a00 */
[----:B------:R-:W3:Y:S01]  /*0040*/  S2R R3, SR_TID.X ;  /* 0x0000000000037919 */ /* 0x000ee20000002100 */
[----:B-1----:R-:W-:Y:S02]  /*0050*/  SHF.L.U32 R0, R0, 0x5, RZ ;  /* 0x0000000500007819 */ /* 0x002fe400000006ff */
[----:B---3--:R-:W-:Y:S02]  /*0060*/  SHF.L.U32 R9, R3, 0x2, RZ ;  /* 0x0000000203097819 */ /* 0x008fe400000006ff */
[----:B------:R-:W-:Y:S02]  /*0070*/  SHF.R.U32.HI R10, RZ, 0x3, R3 ;  /* 0x00000003ff0a7819 */ /* 0x000fe40000011603 */
[----:B------:R-:W-:-:S04]  /*0080*/  LOP3.LUT R4, R0, 0x1c, R9, 0xf8, !PT ;  /* 0x0000001c00047812 */ /* 0x000fc800078ef809 */
[C---:B------:R-:W-:Y:S01]  /*0090*/  ISETP.GE.AND P0, PT, R4.reuse, 0x600, PT ;  /* 0x000006000400780c */ /* 0x040fe20003f06270 */
[----:B------:R-:W-:-:S05]  /*00a0*/  IMAD.HI R5, R4, 0x2aaaaaab, RZ ;  /* 0x2aaaaaab04057827 */ /* 0x000fca00078e02ff */
[----:B------:R-:W-:-:S04]  /*00b0*/  SHF.R.U32.HI R8, RZ, 0x1f, R5 ;  /* 0x0000001fff087819 */ /* 0x000fc80000011605 */
[----:B------:R-:W-:Y:S02]  /*00c0*/  LEA.HI.SX32 R11, R5, R8, 0x1a ;  /* 0x00000008050b7211 */ /* 0x000fe400078fd2ff */
[----:B------:R-:W-:-:S03]  /*00d0*/  SGXT.U32 R5, R10, 0x4 ;  /* 0x000000040a05781a */ /* 0x000fc60000000000 */
[----:B------:R-:W-:-:S04]  /*00e0*/  IMAD R8, R11, -0x180, R4 ;  /* 0xfffffe800b087824 */ /* 0x000fc800078e0204 */
[----:B------:R-:W-:Y:S01]  /*00f0*/  IMAD R8, R5, 0x180, R8 ;  /* 0x0000018005087824 */ /* 0x000fe200078e0208 */
[----:B------:R-:W-:-:S03]  /*0100*/  CS2R R4, SRZ ;  /* 0x0000000000047805 */ /* 0x000fc6000001ff00 */
[----:B------:R-:W-:-:S04]  /*0110*/  IMAD R11, R11, 0x1800, R8 ;  /* 0x000018000b0b7824 */ /* 0x000fc800078e0208 */
[----:B--2---:R-:W-:Y:S01]  /*0120*/  IMAD.WIDE R10, R11, 0x4, R6 ;  /* 0x000000040b0a7825 */ /* 0x004fe200078e0206 */
[----:B------:R-:W-:-:S06]  /*0130*/  CS2R R6, SRZ ;  /* 0x0000000000067805 */ /* 0x000fcc000001ff00 */
[----:B------:R-:W2:Y:S01]  /*0140*/  @!P0 LDG.E.128 R4, desc[UR6][R10.64] ;  /* 0x000000060a048981 */ /* 0x000ea2000c1e1d00 */
[----:B------:R-:W-:Y:S01]  /*0150*/  HFMA2.MMA R17, -RZ, RZ, 1.625, 0 ;  /* 0x3e800000ff117435 */ /* 0x000fe200000001ff */
[----:B------:R-:W1:Y:S01]  /*0160*/  S2UR UR5, SR_CgaCtaId ;  /* 0x00000000000579c3 */ /* 0x000e620000008800 */
[----:B------:R-:W-:Y:S02]  /*0170*/  UMOV UR4, 0x400 ;  /* 0x0000040000047882 */ /* 0x000fe40000000000 */
[----:B-1----:R-:W-:Y:S01]  /*0180*/  UPRMT UR4, UR5, 0x654, UR4 ;  /* 0x0000065405047896 */ /* 0x002fe20008000004 */
[----:B--2---:R-:W-:Y:S02]  /*0190*/  SEL R4, R4, RZ, !P0 ;  /* 0x000000ff04047207 */ /* 0x004fe40004000000 */
[----:B------:R-:W-:Y:S02]  /*01a0*/  SEL R5, R5, RZ, !P0 ;  /* 0x000000ff05057207 */ /* 0x000fe40004000000 */
[----:B------:R-:W-:Y:S01]  /*01b0*/  SEL R6, R6, RZ, !P0 ;  /* 0x000000ff06067207 */ /* 0x000fe20004000000 */
[----:B------:R-:W-:Y:S01]  /*01c0*/  FADD R8, RZ, -R4 ;  /* 0x80000004ff087221 */ /* 0x000fe20000000000 */
[----:B------:R-:W-:-:S03]  /*01d0*/  SEL R7, R7, RZ, !P0 ;  /* 0x000000ff07077207 */ /* 0x000fc60004000000 */
[----:B------:R-:W-:Y:S01]  /*01e0*/  FMUL R13, R8, 1.4426950216293334961 ;  /* 0x3fb8aa3b080d7820 */ /* 0x000fe20000400000 */
[----:B------:R-:W-:Y:S01]  /*01f0*/  FADD R8, RZ, -R5 ;  /* 0x80000005ff087221 */ /* 0x000fe20000000000 */
[----:B------:R-:W-:-:S03]  /*0200*/  FADD R12, RZ, -R6 ;  /* 0x80000006ff0c7221 */ /* 0x000fc60000000000 */
[----:B------:R-:W-:Y:S01]  /*0210*/  FMUL R14, R8, 1.4426950216293334961 ;  /* 0x3fb8aa3b080e7820 */ /* 0x000fe20000400000 */
[----:B------:R-:W-:Y:S01]  /*0220*/  FADD R8, RZ, -R7 ;  /* 0x80000007ff087221 */ /* 0x000fe20000000000 */
[----:B------:R-:W-:Y:S01]  /*0230*/  FMUL R12, R12, 1.4426950216293334961 ;  /* 0x3fb8aa3b0c0c7820 */ /* 0x000fe20000400000 */
[----:B------:R-:W-:Y:S02]  /*0240*/  FSETP.GEU.AND P1, PT, R13, -126, PT ;  /* 0xc2fc00000d00780b */ /* 0x000fe40003f2e000 */
[----:B------:R-:W-:Y:S01]  /*0250*/  FMUL R15, R8, 1.4426950216293334961 ;  /* 0x3fb8aa3b080f7820 */ /* 0x000fe20000400000 */
[----:B------:R-:W-:Y:S02]  /*0260*/  FSETP.GEU.AND P4, PT, R14, -126, PT ;  /* 0xc2fc00000e00780b */ /* 0x000fe40003f8e000 */
[----:B------:R-:W-:Y:S02]  /*0270*/  FSETP.GEU.AND P2, PT, R12, -126, PT ;  /* 0xc2fc00000c00780b */ /* 0x000fe40003f4e000 */
[----:B------:R-:W-:-:S06]  /*0280*/  FSETP.GEU.AND P3, PT, R15, -126, PT ;  /* 0xc2fc00000f00780b */ /* 0x000fcc0003f6e000 */
[----:B------:R-:W-:-:S03]  /*0290*/  @!P1 FMUL R13, R13, 0.5 ;  /* 0x3f0000000d0d9820 */ /* 0x000fc60000400000 */
[----:B------:R-:W-:Y:S01]  /*02a0*/  @!P4 FMUL R14, R14, 0.5 ;  /* 0x3f0000000e0ec820 */ /* 0x000fe20000400000 */
[----:B------:R-:W1:Y:S01]  /*02b0*/  MUFU.EX2 R8, R13 ;  /* 0x0000000d00087308 */ /* 0x000e620000000800 */
[----:B------:R-:W-:Y:S02]  /*02c0*/  @!P2 FMUL R12, R12, 0.5 ;  /* 0x3f0000000c0ca820 */ /* 0x000fe40000400000 */
[----:B------:R-:W-:-:S05]  /*02d0*/  @!P3 FMUL R15, R15, 0.5 ;  /* 0x3f0000000f0fb820 */ /* 0x000fca0000400000 */
[----:B------:R-:W2:Y:S01]  /*02e0*/  MUFU.EX2 R10, R14 ;  /* 0x0000000e000a7308 */ /* 0x000ea20000000800 */
[----:B-1----:R-:W-:-:S07]  /*02f0*/  @!P1 FMUL R8, R8, R8 ;  /* 0x0000000808089220 */ /* 0x002fce0000400000 */
[----:B------:R-:W1:Y:S01]  /*0300*/  MUFU.EX2 R11, R12 ;  /* 0x0000000c000b7308 */ /* 0x000e620000000800 */
[----:B------:R-:W-:Y:S01]  /*0310*/  FADD R8, R8, 1 ;  /* 0x3f80000008087421 */ /* 0x000fe20000000000 */
[----:B--2---:R-:W-:-:S06]  /*0320*/  @!P4 FMUL R10, R10, R10 ;  /* 0x0000000a0a0ac220 */ /* 0x004fcc0000400000 */
[----:B------:R2:W3:Y:S01]  /*0330*/  MUFU.EX2 R16, R15 ;  /* 0x0000000f00107308 */ /* 0x0004e20000000800 */
[----:B------:R-:W-:Y:S01]  /*0340*/  FSETP.GT.AND P1, PT, R8, 8.50705917302346158658e+37, PT ;  /* 0x7e8000000800780b */ /* 0x000fe20003f24000 */
[----:B------:R-:W-:-:S03]  /*0350*/  FADD R10, R10, 1 ;  /* 0x3f8000000a0a7421 */ /* 0x000fc60000000000 */
[----:B------:R-:W-:Y:S01]  /*0360*/  FSEL R13, R17, 1, P1 ;  /* 0x3f800000110d7808 */ /* 0x000fe20000800000 */
[----:B-1----:R-:W-:Y:S01]  /*0370*/  @!P2 FMUL R11, R11, R11 ;  /* 0x0000000b0b0ba220 */ /* 0x002fe20000400000 */
[----:B------:R-:W-:-:S03]  /*0380*/  FSETP.GT.AND P2, PT, R10, 8.50705917302346158658e+37, PT ;  /* 0x7e8000000a00780b */ /* 0x000fc60003f44000 */
[----:B------:R-:W-:Y:S01]  /*0390*/  FADD R11, R11, 1 ;  /* 0x3f8000000b0b7421 */ /* 0x000fe20000000000 */
[----:B--2---:R-:W-:-:S03]  /*03a0*/  FSEL R15, R17, 1, P2 ;  /* 0x3f800000110f7808 */ /* 0x004fc60001000000 */
[----:B------:R-:W-:Y:S01]  /*03b0*/  @P1 FMUL R8, R8, 0.25 ;  /* 0x3e80000008081820 */ /* 0x000fe20000400000 */
[----:B---3--:R-:W-:Y:S01]  /*03c0*/  @!P3 FMUL R16, R16, R16 ;  /* 0x000000101010b220 */ /* 0x008fe20000400000 */
[----:B------:R-:W-:Y:S02]  /*03d0*/  FSETP.GT.AND P3, PT, R11, 8.50705917302346158658e+37, PT ;  /* 0x7e8000000b00780b */ /* 0x000fe40003f64000 */
[----:B------:R-:W-:Y:S01]  /*03e0*/  ISETP.GE.AND P1, PT, R3, 0x80, PT ;  /* 0x000000800300780c */ /* 0x000fe20003f26270 */
[----:B------:R-:W-:Y:S01]  /*03f0*/  FADD R16, R16, 1 ;  /* 0x3f80000010107421 */ /* 0x000fe20000000000 */
[----:B------:R-:W1:Y:S01]  /*0400*/  MUFU.RCP R8, R8 ;  /* 0x0000000800087308 */ /* 0x000e620000001000 */
[----:B------:R-:W-:Y:S01]  /*0410*/  @P2 FMUL R10, R10, 0.25 ;  /* 0x3e8000000a0a2820 */ /* 0x000fe20000400000 */
[----:B------:R-:W-:Y:S02]  /*0420*/  FSEL R12, R17, 1, P3 ;  /* 0x3f800000110c7808 */ /* 0x000fe40001800000 */
[----:B------:R-:W-:-:S04]  /*0430*/  FSETP.GT.AND P4, PT, R16, 8.50705917302346158658e+37, PT ;  /* 0x7e8000001000780b */ /* 0x000fc80003f84000 */
[----:B------:R-:W2:Y:S01]  /*0440*/  MUFU.RCP R10, R10 ;  /* 0x0000000a000a7308 */ /* 0x000ea20000001000 */
[----:B------:R-:W-:Y:S01]  /*0450*/  @P3 FMUL R11, R11, 0.25 ;  /* 0x3e8000000b0b3820 */ /* 0x000fe20000400000 */
[----:B------:R-:W-:Y:S01]  /*0460*/  FSEL R17, R17, 1, P4 ;  /* 0x3f80000011117808 */ /* 0x000fe20002000000 */
[----:B-1----:R-:W-:-:S05]  /*0470*/  FMUL R13, R8, R13 ;  /* 0x0000000d080d7220 */ /* 0x002fca0000400000 */
[----:B------:R-:W1:Y:S01]  /*0480*/  MUFU.RCP R11, R11 ;  /* 0x0000000b000b7308 */ /* 0x000e620000001000 */
[----:B------:R-:W-:Y:S01]  /*0490*/  @P4 FMUL R16, R16, 0.25 ;  /* 0x3e80000010104820 */ /* 0x000fe20000400000 */
[----:B------:R-:W-:Y:S01]  /*04a0*/  FMUL R13, R4, R13 ;  /* 0x0000000d040d7220 */ /* 0x000fe20000400000 */
[----:B--2---:R-:W-:-:S05]  /*04b0*/  FMUL R10, R10, R15 ;  /* 0x0000000f0a0a7220 */ /* 0x004fca0000400000 */
[----:B------:R-:W2:Y:S01]  /*04c0*/  MUFU.RCP R16, R16 ;  /* 0x0000001000107308 */ /* 0x000ea20000001000 */
[----:B------:R-:W-:Y:S01]  /*04d0*/  FSEL R13, R13, RZ, !P0 ;  /* 0x000000ff0d0d7208 */ /* 0x000fe20004000000 */
[----:B------:R-:W-:-:S04]  /*04e0*/  FMUL R10, R5, R10 ;  /* 0x0000000a050a7220 */ /* 0x000fc80000400000 */
[----:B------:R-:W3:Y:S01]  /*04f0*/  SHFL.BFLY PT, R4, R13, 0x10, 0x1f ;  /* 0x0e001f000d047f89 */ /* 0x000ee200000e0000 */
[----:B-1----:R-:W-:Y:S01]  /*0500*/  FMUL R15, R11, R12 ;  /* 0x0000000c0b0f7220 */ /* 0x002fe20000400000 */
[----:B------:R-:W-:-:S03]  /*0510*/  FSEL R10, R10, RZ, !P0 ;  /* 0x000000ff0a0a7208 */ /* 0x000fc60004000000 */
[----:B------:R-:W-:Y:S02]  /*0520*/  FMUL R15, R6, R15 ;  /* 0x0000000f060f7220 */ /* 0x000fe40000400000 */
[----:B------:R-:W1:Y:S01]  /*0530*/  SHFL.BFLY PT, R5, R10, 0x10, 0x1f ;  /* 0x0e001f000a057f89 */ /* 0x000e6200000e0000 */
[----:B--2---:R-:W-:Y:S02]  /*0540*/  FMUL R8, R16, R17 ;  /* 0x0000001110087220 */ /* 0x004fe40000400000 */
[----:B------:R-:W-:Y:S02]  /*0550*/  FSEL R15, R15, RZ, !P0 ;  /* 0x000000ff0f0f7208 */ /* 0x000fe40004000000 */
[----:B------:R-:W-:-:S03]  /*0560*/  FMUL R8, R7, R8 ;  /* 0x0000000807087220 */ /* 0x000fc60000400000 */
[----:B------:R-:W2:Y:S02]  /*0570*/  SHFL.BFLY PT, R12, R15, 0x10, 0x1f ;  /* 0x0e001f000f0c7f89 */ /* 0x000ea400000e0000 */
[----:B------:R-:W-:Y:S02]  /*0580*/  FSEL R8, R8, RZ, !P0 ;  /* 0x000000ff08087208 */ /* 0x000fe40004000000 */
[----:B------:R-:W-:-:S03]  /*0590*/  LOP3.LUT P0, RZ, R3, 0x18, RZ, 0xc0, !PT ;  /* 0x0000001803ff7812 */ /* 0x000fc6000780c0ff */
[----:B------:R-:W4:Y:S01]  /*05a0*/  SHFL.BFLY PT, R7, R8, 0x10, 0x1f ;  /* 0x0e001f0008077f89 */ /* 0x000f2200000e0000 */
[----:B---3--:R-:W-:Y:S01]  /*05b0*/  FADD R4, R13, R4 ;  /* 0x000000040d047221 */ /* 0x008fe20000000000 */
[----:B-1----:R-:W-:Y:S01]  /*05c0*/  FADD R6, R10, R5 ;  /* 0x000000050a067221 */ /* 0x002fe20000000000 */
[----:B------:R-:W-:-:S03]  /*05d0*/  SHF.R.U32.HI R10, RZ, 0x5, R3 ;  /* 0x00000005ff0a7819 */ /* 0x000fc60000011603 */
[----:B------:R-:W1:Y:S01]  /*05e0*/  SHFL.BFLY PT, R5, R4, 0x8, 0x1f ;  /* 0x0d001f0004057f89 */ /* 0x000e6200000e0000 */
[----:B--2---:R-:W-:-:S05]  /*05f0*/  FADD R12, R15, R12 ;  /* 0x0000000c0f0c7221 */ /* 0x004fca0000000000 */
[----:B------:R-:W2:Y:S01]  /*0600*/  SHFL.BFLY PT, R11, R12, 0x8, 0x1f ;  /* 0x0d001f000c0b7f89 */ /* 0x000ea200000e0000 */
[----:B----4-:R-:W-:Y:S01]  /*0610*/  FADD R14, R8, R7 ;  /* 0x00000007080e7221 */ /* 0x010fe20000000000 */
[----:B------:R-:W-:Y:S02]  /*0620*/  SGXT.U32 R8, R10, 0x2 ;  /* 0x000000020a08781a */ /* 0x000fe40000000000 */
[----:B------:R-:W3:Y:S01]  /*0630*/  SHFL.BFLY PT, R7, R6, 0x8, 0x1f ;  /* 0x0d001f0006077f89 */ /* 0x000ee200000e0000 */
[----:B------:R-:W-:Y:S02]  /*0640*/  LOP3.LUT R10, R9, 0x1c, RZ, 0xc0, !PT ;  /* 0x0000001c090a7812 */ /* 0x000fe400078ec0ff */
[----:B------:R-:W-:Y:S01]  /*0650*/  SHF.L.U32 R15, R8, 0x2, RZ ;  /* 0x00000002080f7819 */ /* 0x000fe200000006ff */
[----:B------:R-:W4:Y:S01]  /*0660*/  SHFL.BFLY PT, R13, R14, 0x8, 0x1f ;  /* 0x0d001f000e0d7f89 */ /* 0x000f2200000e0000 */
[----:B------:R-:W-:Y:S01]  /*0670*/  SHF.L.U32 R16, R10, 0x4, RZ ;  /* 0x000000040a107819 */ /* 0x000fe200000006ff */
[----:B-1----:R-:W-:-:S03]  /*0680*/  FADD R18, R4, R5 ;  /* 0x0000000504127221 */ /* 0x002fc60000000000 */
[----:B------:R-:W-:-:S05]  /*0690*/  LOP3.LUT R15, R16, R15, RZ, 0xfc, !PT ;  /* 0x0000000f100f7212 */ /* 0x000fca00078efcff */
[----:B------:R-:W-:Y:S01]  /*06a0*/  @!P0 STS [R15+UR4], R18 ;  /* 0x000000120f008988 */ /* 0x000fe20008000804 */
[----:B--2---:R-:W-:Y:S01]  /*06b0*/  FADD R20, R12, R11 ;  /* 0x0000000b0c147221 */ /* 0x004fe20000000000 */
[----:B---3--:R-:W-:-:S04]  /*06c0*/  FADD R6, R6, R7 ;  /* 0x0000000706067221 */ /* 0x008fc80000000000 */
[----:B------:R-:W-:Y:S01]  /*06d0*/  @!P0 STS [R15+UR4+0x20], R20 ;  /* 0x000020140f008988 */ /* 0x000fe20008000804 */
[----:B----4-:R-:W-:-:S03]  /*06e0*/  FADD R14, R14, R13 ;  /* 0x0000000d0e0e7221 */ /* 0x010fc60000000000 */
[----:B------:R-:W-:Y:S01]  /*06f0*/  @!P0 STS [R15+UR4+0x10], R6 ;  /* 0x000010060f008988 */ /* 0x000fe20008000804 */
[----:B------:R-:W-:-:S03]  /*0700*/  IADD3 R13, R16, UR4, RZ ;  /* 0x00000004100d7c10 */ /* 0x000fc6000fffe0ff */
[----:B------:R-:W-:Y:S01]  /*0710*/  @!P0 STS [R15+UR4+0x30], R14 ;  /* 0x0000300e0f008988 */ /* 0x000fe20008000804 */
[----:B------:R-:W-:Y:S01]  /*0720*/  BAR.SYNC.DEFER_BLOCKING 0x0 ;  /* 0x0000000000007b1d */ /* 0x000fe20000010000 */
[----:B------:R-:W-:Y:S01]  /*0730*/  LOP3.LUT P0, RZ, R3, 0x3, RZ, 0xc0, !PT ;  /* 0x0000000303ff7812 */ /* 0x000fe2000780c0ff */
[----:B------:R-:W-:-:S03]  /*0740*/  IMAD R13, R10, -0xc, R13 ;  /* 0xfffffff40a0d7824 */ /* 0x000fc600078e020d */
[C---:B------:R-:W-:Y:S01]  /*0750*/  ISETP.LT.AND P0, PT, R3.reuse, 0x80, !P0 ;  /* 0x000000800300780c */ /* 0x040fe20004701270 */
[----:B------:R-:W1:Y:S04]  /*0760*/  @!P1 LDS R2, [R9+UR4] ;  /* 0x0000000409029984 */ /* 0x000e680008000800 */
[----:B-1----:R-:W1:Y:S02]  /*0770*/  SHFL.BFLY PT, R5, R2, 0x2, 0x1f ;  /* 0x0c401f0002057f89 */ /* 0x002e6400000e0000 */
[----:B-1----:R-:W-:Y:S01]  /*0780*/  FADD R11, R2, R5 ;  /* 0x00000005020b7221 */ /* 0x002fe20000000000 */
[----:B------:R-:W-:Y:S02]  /*0790*/  LOP3.LUT R2, R3, 0x1f, RZ, 0xc0, !PT ;  /* 0x0000001f03027812 */ /* 0x000fe400078ec0ff */
[----:B------:R-:W-:-:S02]  /*07a0*/  LOP3.LUT R3, R0, 0x1f, R3, 0xf8, !PT ;  /* 0x0000001f00037812 */ /* 0x000fc400078ef803 */
[----:B------:R-:W1:Y:S01]  /*07b0*/  SHFL.BFLY PT, R4, R11, 0x1, 0x1f ;  /* 0x0c201f000b047f89 */ /* 0x000e6200000e0000 */
[----:B------:R-:W-:Y:S01]  /*07c0*/  LEA R14, R2, UR4, 0x2 ;  /* 0x00000004020e7c11 */ /* 0x000fe2000f8e10ff */
[----:B-1----:R-:W-:Y:S02]  /*07d0*/  FADD R12, R11, R4 ;  /* 0x000000040b0c7221 */ /* 0x002fe40000000000 */
[----:B------:R-:W1:Y:S03]  /*07e0*/  LDC.64 R10, c[0x0][0x210] ;  /* 0x00008400ff0a7b82 */ /* 0x000e660000000a00 */
[----:B------:R-:W-:Y:S05]  /*07f0*/  @P0 STS [R9+UR4], R12 ;  /* 0x0000000c09000988 */ /* 0x000fea0008000804 */
[----:B------:R-:W-:Y:S01]  /*0800*/  BAR.SYNC.DEFER_BLOCKING 0x0 ;  /* 0x0000000000007b1d */ /* 0x000fe20000010000 */
[----:B------:R-:W-:-:S04]  /*0810*/  ISETP.GE.AND P0, PT, R3, 0x600, PT ;  /* 0x000006000300780c */ /* 0x000fc80003f06270 */
[----:B------:R-:W-:Y:S01]  /*0820*/  ISETP.EQ.AND P0, PT, R8, RZ, !P0 ;  /* 0x000000ff0800720c */ /* 0x000fe20004702270 */
[----:B-1----:R-:W-:Y:S01]  /*0830*/  IMAD.WIDE R2, R3, 0x4, R10 ;  /* 0x0000000403027825 */ /* 0x002fe200078e020a */
[----:B------:R-:W-:Y:S04]  /*0840*/  LDS R4, [R16+UR4] ;  /* 0x0000000410047984 */ /* 0x000fe80008000800 */
[----:B------:R-:W-:Y:S04]  /*0850*/  LDS R5, [R16+UR4+0x10] ;  /* 0x0000100410057984 */ /* 0x000fe80008000800 */
[----:B------:R-:W-:Y:S04]  /*0860*/  LDS R6, [R16+UR4+0x20] ;  /* 0x0000200410067984 */ /* 0x000fe80008000800 */
[----:B------:R-:W1:Y:S01]  /*0870*/  LDS R7, [R16+UR4+0x30] ;  /* 0x0000300410077984 */ /* 0x000e620008000800 */
[----:B------:R-:W-:Y:S06]  /*0880*/  BAR.SYNC.DEFER_BLOCKING 0x0 ;  /* 0x0000000000007b1d */ /* 0x000fec0000010000 */
[----:B-1----:R1:W-:Y:S02]  /*0890*/  STS.128 [R13], R4 ;  /* 0x000000040d007388 */ /* 0x0023e40000000c00 */
[----:B------:R-:W-:Y:S06]  /*08a0*/  BAR.SYNC.DEFER_BLOCKING 0x0 ;  /* 0x0000000000007b1d */ /* 0x000fec0000010000 */
[----:B------:R-:W2:Y:S02]  /*08b0*/  LDS R14, [R14] ;  /* 0x000000000e0e7984 */ /* 0x000ea40000000800 */
[----:B------:R-:W-:Y:S06]  /*08c0*/  BAR.SYNC.DEFER_BLOCKING 0x0 ;  /* 0x0000000000007b1d */ /* 0x000fec0000010000 */
[----:B-1----:R-:W-:Y:S05]  /*08d0*/  @!P0 EXIT ;  /* 0x000000000000894d */ /* 0x002fea0003800000 */
[----:B--2---:R-:W-:-:S05]  /*08e0*/  FMUL R5, R14, 0.0625 ;  /* 0x3d8000000e057820 */ /* 0x004fca0000400000 */
[----:B------:R-:W-:Y:S01]  /*08f0*/  STG.E desc[UR6][R2.64], R5 ;  /* 0x0000000502007986 */ /* 0x000fe2000c101906 */
[----:B------:R-:W-:Y:S05]  /*0900*/  EXIT ;  /* 0x000000000000794d */ /* 0x000fea0003800000 */
.L_x_0:
[----:B------:R-:W-:-:S00]  /*0910*/  BRA `(.L_x_0) ;  /* 0xfffffffc00fc7947 */ /* 0x000fc0000383ffff */
[----:B------:R-:W-:-:S00]  /*0920*/  NOP ;  /* 0x0000000000007918 */ /* 0x000fc00000000000 */
        /* <DEDUP_REMOVED lines=13> */
.L_x_1:


//--------------------- .nv.shared.triton_per_fused_mean_mul_sigmoid_20 --------------------------
	.section	.nv.shared.triton_per_fused_mean_mul_sigmoid_20,"aw",@nobits
	.sectionflags	@""
	.align	16
	.zero		1024


//--------------------- .nv.constant0.triton_per_fused_mean_mul_sigmoid_20 --------------------------
	.section	.nv.constant0.triton_per_fused_mean_mul_sigmoid_20,"a",@progbits
	.sectionflags	@""
	.align	4
.nv.constant0.triton_per_fused_mean_mul_sigmoid_20:
	.zero		552
